//
// Generated by NVIDIA NVVM Compiler
//
// Compiler Build ID: CL-36424714
// Cuda compilation tools, release 13.0, V13.0.88
// Based on NVVM 20.0.0
//

.version 9.0
.target sm_100
.address_size 64

	// .globl	_Z9transformPfPKffi

.visible .entry _Z9transformPfPKffi(
	.param .u64 .ptr .align 1 _Z9transformPfPKffi_param_0,
	.param .u64 .ptr .align 1 _Z9transformPfPKffi_param_1,
	.param .f32 _Z9transformPfPKffi_param_2,
	.param .u32 _Z9transformPfPKffi_param_3
)
{
	.reg .pred 	%p<2>;
	.reg .b32 	%r<6>;
	.reg .b32 	%f<6>;
	.reg .b64 	%rd<8>;

	ld.param.u64 	%rd1, [_Z9transformPfPKffi_param_0];
	ld.param.u64 	%rd2, [_Z9transformPfPKffi_param_1];
	ld.param.f32 	%f1, [_Z9transformPfPKffi_param_2];
	ld.param.u32 	%r2, [_Z9transformPfPKffi_param_3];
	mov.u32 	%r3, %ctaid.x;
	mov.u32 	%r4, %ntid.x;
	mov.u32 	%r5, %tid.x;
	mad.lo.s32 	%r1, %r3, %r4, %r5;
	setp.ge.s32 	%p1, %r1, %r2;
	@%p1 bra 	$L__BB0_2;
	cvta.to.global.u64 	%rd3, %rd2;
	cvta.to.global.u64 	%rd4, %rd1;
	mul.wide.s32 	%rd5, %r1, 4;
	add.s64 	%rd6, %rd3, %rd5;
	ld.global.f32 	%f2, [%rd6];
	abs.f32 	%f3, %f2;
	sqrt.rn.f32 	%f4, %f3;
	fma.rn.f32 	%f5, %f1, %f2, %f4;
	add.s64 	%rd7, %rd4, %rd5;
	st.global.f32 	[%rd7], %f5;
$L__BB0_2:
	ret;

}


// ===== COMPILED SASS (sm_100) =====

	.target	sm_100

	.elftype	@"ET_EXEC"


//--------------------- .note.nv.tkinfo           --------------------------
	.section	.note.nv.tkinfo,"",@"SHT_NOTE"
	.sectionflags	@"SHF_NOTE_NV_TKINFO"
	.tkinfo
        /*0018*/ 	.word	0x00000002
        /*0030*/ 	.string	""
        /*0030*/ 	.string	"ptxas"
        /*0030*/ 	.string	"Cuda compilation tools, release 13.0, V13.0.88"
        /*0030*/ 	.string	"Build cuda_13.0.r13.0/compiler.36424714_0"
        /*0030*/ 	.string	"-arch sm_100 -m 64 "



//--------------------- .note.nv.cuinfo           --------------------------
	.section	.note.nv.cuinfo,"",@"SHT_NOTE"
	.sectionflags	@"SHF_NOTE_NV_CUINFO"
        /*0018*/ 	.short	0x0002
        /*001a*/ 	.short	0x0064
        /*001c*/ 	.short	0x0082
	.zero		2


//--------------------- .nv.info                  --------------------------
	.section	.nv.info,"",@"SHT_CUDA_INFO"
	.align	4


	//----- nvinfo : EIATTR_REGCOUNT
	.align		4
        /*0000*/ 	.byte	0x04, 0x2f
        /*0002*/ 	.short	(.L_1 - .L_0)
	.align		4
.L_0:
        /*0004*/ 	.word	index@(_Z9transformPfPKffi)
        /*0008*/ 	.word	0x0000000c


	//----- nvinfo : EIATTR_FRAME_SIZE
	.align		4
.L_1:
        /*000c*/ 	.byte	0x04, 0x11
        /*000e*/ 	.short	(.L_3 - .L_2)
	.align		4
.L_2:
        /*0010*/ 	.word	index@($__internal_0_$__cuda_sm20_sqrt_rn_f32_slowpath)
        /*0014*/ 	.word	0x00000000


	//----- nvinfo : EIATTR_FRAME_SIZE
	.align		4
.L_3:
        /*0018*/ 	.byte	0x04, 0x11
        /*001a*/ 	.short	(.L_5 - .L_4)
	.align		4
.L_4:
        /*001c*/ 	.word	index@(_Z9transformPfPKffi)
        /*0020*/ 	.word	0x00000000


	//----- nvinfo : EIATTR_MIN_STACK_SIZE
	.align		4
.L_5:
        /*0024*/ 	.byte	0x04, 0x12
        /*0026*/ 	.short	(.L_7 - .L_6)
	.align		4
.L_6:
        /*0028*/ 	.word	index@(_Z9transformPfPKffi)
        /*002c*/ 	.word	0x00000000
.L_7:


//--------------------- .nv.compat                --------------------------
	.section	.nv.compat,"",@"SHT_CUDA_COMPAT_INFO"
	.align	4
        /*0000*/ 	.byte	0x02, 0x09, 0x00, 0x00, 0x02, 0x02, 0x01, 0x00, 0x02, 0x05, 0x05, 0x00, 0x03, 0x07, 0x01, 0x01
        /*0010*/ 	.byte	0x02, 0x03, 0x00, 0x00, 0x02, 0x06, 0x01, 0x00, 0x04, 0x0b, 0x08, 0x00, 0x01, 0x00, 0x00, 0x00
        /*0020*/ 	.byte	0x00, 0x00, 0x00, 0x00


//--------------------- .nv.info._Z9transformPfPKffi --------------------------
	.section	.nv.info._Z9transformPfPKffi,"",@"SHT_CUDA_INFO"
	.sectionflags	@""
	.align	4


	//----- nvinfo : EIATTR_CUDA_API_VERSION
	.align		4
        /*0000*/ 	.byte	0x04, 0x37
        /*0002*/ 	.short	(.L_9 - .L_8)
.L_8:
        /*0004*/ 	.word	0x00000082


	//----- nvinfo : EIATTR_KPARAM_INFO
	.align		4
.L_9:
        /*0008*/ 	.byte	0x04, 0x17
        /*000a*/ 	.short	(.L_11 - .L_10)
.L_10:
        /*000c*/ 	.word	0x00000000
        /*0010*/ 	.short	0x0003
        /*0012*/ 	.short	0x0014
        /*0014*/ 	.byte	0x00, 0xf0, 0x11, 0x00


	//----- nvinfo : EIATTR_KPARAM_INFO
	.align		4
.L_11:
        /*0018*/ 	.byte	0x04, 0x17
        /*001a*/ 	.short	(.L_13 - .L_12)
.L_12:
        /*001c*/ 	.word	0x00000000
        /*0020*/ 	.short	0x0002
        /*0022*/ 	.short	0x0010
        /*0024*/ 	.byte	0x00, 0xf0, 0x11, 0x00


	//----- nvinfo : EIATTR_KPARAM_INFO
	.align		4
.L_13:
        /*0028*/ 	.byte	0x04, 0x17
        /*002a*/ 	.short	(.L_15 - .L_14)
.L_14:
        /*002c*/ 	.word	0x00000000
        /*0030*/ 	.short	0x0001
        /*0032*/ 	.short	0x0008
        /*0034*/ 	.byte	0x00, 0xf5, 0x21, 0x00


	//----- nvinfo : EIATTR_KPARAM_INFO
	.align		4
.L_15:
        /*0038*/ 	.byte	0x04, 0x17
        /*003a*/ 	.short	(.L_17 - .L_16)
.L_16:
        /*003c*/ 	.word	0x00000000
        /*0040*/ 	.short	0x0000
        /*0042*/ 	.short	0x0000
        /*0044*/ 	.byte	0x00, 0xf5, 0x21, 0x00


	//----- nvinfo : EIATTR_SPARSE_MMA_MASK
	.align		4
.L_17:
        /*0048*/ 	.byte	0x03, 0x50
        /*004a*/ 	.short	0x0000


	//----- nvinfo : EIATTR_MAXREG_COUNT
	.align		4
        /*004c*/ 	.byte	0x03, 0x1b
        /*004e*/ 	.short	0x00ff


	//----- nvinfo : EIATTR_MERCURY_ISA_VERSION
	.align		4
        /*0050*/ 	.byte	0x03, 0x5f
        /*0052*/ 	.short	0x0101


	//----- nvinfo : EIATTR_VRC_CTA_INIT_COUNT
	.align		4
        /*0054*/ 	.byte	0x02, 0x4a
	.zero		1
	.zero		1


	//----- nvinfo : EIATTR_EXIT_INSTR_OFFSETS
	.align		4
        /*0058*/ 	.byte	0x04, 0x1c
        /*005a*/ 	.short	(.L_19 - .L_18)


	//   ....[0]....
.L_18:
        /*005c*/ 	.word	0x00000070


	//   ....[1]....
        /*0060*/ 	.word	0x000001f0


	//----- nvinfo : EIATTR_CRS_STACK_SIZE
	.align		4
.L_19:
        /*0064*/ 	.byte	0x04, 0x1e
        /*0066*/ 	.short	(.L_21 - .L_20)
.L_20:
        /*0068*/ 	.word	0x00000000


	//----- nvinfo : EIATTR_CBANK_PARAM_SIZE
	.align		4
.L_21:
        /*006c*/ 	.byte	0x03, 0x19
        /*006e*/ 	.short	0x0018


	//----- nvinfo : EIATTR_PARAM_CBANK
	.align		4
        /*0070*/ 	.byte	0x04, 0x0a
        /*0072*/ 	.short	(.L_23 - .L_22)
	.align		4
.L_22:
        /*0074*/ 	.word	index@(.nv.constant0._Z9transformPfPKffi)
        /*0078*/ 	.short	0x0380
        /*007a*/ 	.short	0x0018


	//----- nvinfo : EIATTR_SW_WAR
	.align		4
.L_23:
        /*007c*/ 	.byte	0x04, 0x36
        /*007e*/ 	.short	(.L_25 - .L_24)
.L_24:
        /*0080*/ 	.word	0x00000008
.L_25:


//--------------------- .nv.callgraph             --------------------------
	.section	.nv.callgraph,"",@"SHT_CUDA_CALLGRAPH"
	.align	4
	.sectionentsize	8
	.align		4
        /*0000*/ 	.word	0x00000000
	.align		4
        /*0004*/ 	.word	0xffffffff
	.align		4
        /*0008*/ 	.word	0x00000000
	.align		4
        /*000c*/ 	.word	0xfffffffe
	.align		4
        /*0010*/ 	.word	0x00000000
	.align		4
        /*0014*/ 	.word	0xfffffffd
	.align		4
        /*0018*/ 	.word	0x00000000
	.align		4
        /*001c*/ 	.word	0xfffffffc


//--------------------- .text._Z9transformPfPKffi --------------------------
	.section	.text._Z9transformPfPKffi,"ax",@progbits
	.align	128
        .global         _Z9transformPfPKffi
        .type           _Z9transformPfPKffi,@function
        .size           _Z9transformPfPKffi,(.L_x_5 - _Z9transformPfPKffi)
        .other          _Z9transformPfPKffi,@"STO_CUDA_ENTRY STV_DEFAULT"
_Z9transformPfPKffi:
.text._Z9transformPfPKffi:
[----:B------:R-:W-:Y:S01]  /*0000*/  LDC R1, c[0x0][0x37c] ;  /* 0x0000df00ff017b82 */ /* 0x000fe20000000800 */
[----:B------:R-:W0:Y:S07]  /*0010*/  S2R R0, SR_TID.X ;  /* 0x0000000000007919 */ /* 0x000e2e0000002100 */
[----:B------:R-:W0:Y:S01]  /*0020*/  S2UR UR4, SR_CTAID.X ;  /* 0x00000000000479c3 */ /* 0x000e220000002500 */
[----:B------:R-:W1:Y:S07]  /*0030*/  LDCU UR5, c[0x0][0x394] ;  /* 0x00007280ff0577ac */ /* 0x000e6e0008000800 */
[----:B------:R-:W0:Y:S02]  /*0040*/  LDC R5, c[0x0][0x360] ;  /* 0x0000d800ff057b82 */ /* 0x000e240000000800 */
[----:B0-----:R-:W-:-:S05]  /*0050*/  IMAD R5, R5, UR4, R0 ;  /* 0x0000000405057c24 */ /* 0x001fca000f8e0200 */
[----:B-1----:R-:W-:-:S13]  /*0060*/  ISETP.GE.AND P0, PT, R5, UR5, PT ;  /* 0x0000000505007c0c */ /* 0x002fda000bf06270 */
[----:B------:R-:W-:Y:S05]  /*0070*/  @P0 EXIT ;  /* 0x000000000000094d */ /* 0x000fea0003800000 */
[----:B------:R-:W0:Y:S01]  /*0080*/  LDC.64 R2, c[0x0][0x388] ;  /* 0x0000e200ff027b82 */ /* 0x000e220000000a00 */
[----:B------:R-:W1:Y:S01]  /*0090*/  LDCU.64 UR4, c[0x0][0x358] ;  /* 0x00006b00ff0477ac */ /* 0x000e620008000a00 */
[----:B0-----:R-:W-:-:S05]  /*00a0*/  IMAD.WIDE R2, R5, 0x4, R2 ;  /* 0x0000000405027825 */ /* 0x001fca00078e0202 */
[----:B-1----:R-:W2:Y:S01]  /*00b0*/  LDG.E R4, desc[UR4][R2.64] ;  /* 0x0000000402047981 */ /* 0x002ea2000c1e1900 */
[----:B------:R-:W-:Y:S01]  /*00c0*/  BSSY.RECONVERGENT B0, `(.L_x_0) ;  /* 0x000000d000007945 */ /* 0x000fe20003800200 */
[----:B--2---:R-:W-:Y:S01]  /*00d0*/  FADD R0, |R4|, -RZ ;  /* 0x800000ff04007221 */ /* 0x004fe20000000200 */
[----:B------:R0:W1:Y:S04]  /*00e0*/  MUFU.RSQ R7, |R4| ;  /* 0x4000000400077308 */ /* 0x0000680000001400 */
[----:B------:R-:W-:-:S04]  /*00f0*/  IADD3 R6, PT, PT, R0, -0xd000000, RZ ;  /* 0xf300000000067810 */ /* 0x000fc80007ffe0ff */
[----:B------:R-:W-:-:S13]  /*0100*/  ISETP.GT.U32.AND P0, PT, R6, 0x727fffff, PT ;  /* 0x727fffff0600780c */ /* 0x000fda0003f04070 */
[----:B01----:R-:W-:Y:S05]  /*0110*/  @!P0 BRA `(.L_x_1) ;  /* 0x00000000000c8947 */ /* 0x003fea0003800000 */
[----:B------:R-:W-:-:S07]  /*0120*/  MOV R9, 0x140 ;  /* 0x0000014000097802 */ /* 0x000fce0000000f00 */
[----:B------:R-:W-:Y:S05]  /*0130*/  CALL.REL.NOINC `($__internal_0_$__cuda_sm20_sqrt_rn_f32_slowpath) ;  /* 0x0000000000307944 */ /* 0x000fea0003c00000 */
[----:B------:R-:W-:Y:S05]  /*0140*/  BRA `(.L_x_2) ;  /* 0x0000000000107947 */ /* 0x000fea0003800000 */
.L_x_1:
[----:B------:R-:W-:Y:S01]  /*0150*/  FMUL.FTZ R3, |R4|, R7 ;  /* 0x0000000704037220 */ /* 0x000fe20000410200 */
[----:B------:R-:W-:-:S03]  /*0160*/  FMUL.FTZ R7, R7, 0.5 ;  /* 0x3f00000007077820 */ /* 0x000fc60000410000 */
[----:B------:R-:W-:-:S04]  /*0170*/  FFMA R0, -R3, R3, |R4| ;  /* 0x0000000303007223 */ /* 0x000fc80000000504 */
[----:B------:R-:W-:-:S07]  /*0180*/  FFMA R7, R0, R7, R3 ;  /* 0x0000000700077223 */ /* 0x000fce0000000003 */
.L_x_2:
[----:B------:R-:W-:Y:S05]  /*0190*/  BSYNC.RECONVERGENT B0 ;  /* 0x0000000000007941 */ /* 0x000fea0003800200 */
.L_x_0:
[----:B------:R-:W0:Y:S01]  /*01a0*/  LDC.64 R2, c[0x0][0x380] ;  /* 0x0000e000ff027b82 */ /* 0x000e220000000a00 */
[----:B------:R-:W1:Y:S02]  /*01b0*/  LDCU UR6, c[0x0][0x390] ;  /* 0x00007200ff0677ac */ /* 0x000e640008000800 */
[----:B-1----:R-:W-:Y:S01]  /*01c0*/  FFMA R7, R4, UR6, R7 ;  /* 0x0000000604077c23 */ /* 0x002fe20008000007 */
[----:B0-----:R-:W-:-:S05]  /*01d0*/  IMAD.WIDE R2, R5, 0x4, R2 ;  /* 0x0000000405027825 */ /* 0x001fca00078e0202 */
[----:B------:R-:W-:Y:S01]  /*01e0*/  STG.E desc[UR4][R2.64], R7 ;  /* 0x0000000702007986 */ /* 0x000fe2000c101904 */
[----:B------:R-:W-:Y:S05]  /*01f0*/  EXIT ;  /* 0x000000000000794d */ /* 0x000fea0003800000 */
        .weak           $__internal_0_$__cuda_sm20_sqrt_rn_f32_slowpath
        .type           $__internal_0_$__cuda_sm20_sqrt_rn_f32_slowpath,@function
        .size           $__internal_0_$__cuda_sm20_sqrt_rn_f32_slowpath,(.L_x_5 - $__internal_0_$__cuda_sm20_sqrt_rn_f32_slowpath)
$__internal_0_$__cuda_sm20_sqrt_rn_f32_slowpath:
[----:B------:R-:W-:-:S13]  /*0200*/  LOP3.LUT P0, RZ, R0, 0x7fffffff, RZ, 0xc0, !PT ;  /* 0x7fffffff00ff7812 */ /* 0x000fda000780c0ff */
[----:B------:R-:W-:Y:S01]  /*0210*/  @!P0 MOV R2, R0 ;  /* 0x0000000000028202 */ /* 0x000fe20000000f00 */
[----:B------:R-:W-:Y:S06]  /*0220*/  @!P0 BRA `(.L_x_3) ;  /* 0x0000000000408947 */ /* 0x000fec0003800000 */
[----:B------:R-:W-:-:S13]  /*0230*/  FSETP.GEU.FTZ.AND P0, PT, R0, RZ, PT ;  /* 0x000000ff0000720b */ /* 0x000fda0003f1e000 */
[----:B------:R-:W-:Y:S01]  /*0240*/  @!P0 MOV R2, 0x7fffffff ;  /* 0x7fffffff00028802 */ /* 0x000fe20000000f00 */
[----:B------:R-:W-:Y:S06]  /*0250*/  @!P0 BRA `(.L_x_3) ;  /* 0x0000000000348947 */ /* 0x000fec0003800000 */
[----:B------:R-:W-:-:S13]  /*0260*/  FSETP.GTU.FTZ.AND P0, PT, |R0|, +INF , PT ;  /* 0x7f8000000000780b */ /* 0x000fda0003f1c200 */
[----:B------:R-:W-:Y:S01]  /*0270*/  @P0 FADD.FTZ R2, R0, 1 ;  /* 0x3f80000000020421 */ /* 0x000fe20000010000 */
[----:B------:R-:W-:Y:S06]  /*0280*/  @P0 BRA `(.L_x_3) ;  /* 0x0000000000280947 */ /* 0x000fec0003800000 */
[----:B------:R-:W-:-:S13]  /*0290*/  FSETP.NEU.FTZ.AND P0, PT, |R0|, +INF , PT ;  /* 0x7f8000000000780b */ /* 0x000fda0003f1d200 */
[----:B------:R-:W-:-:S04]  /*02a0*/  @P0 FFMA R3, R0, 1.84467440737095516160e+19, RZ ;  /* 0x5f80000000030823 */ /* 0x000fc800000000ff */
[----:B------:R-:W0:Y:S02]  /*02b0*/  @P0 MUFU.RSQ R2, R3 ;  /* 0x0000000300020308 */ /* 0x000e240000001400 */
[----:B0-----:R-:W-:Y:S01]  /*02c0*/  @P0 FMUL.FTZ R6, R3, R2 ;  /* 0x0000000203060220 */ /* 0x001fe20000410000 */
[----:B------:R-:W-:Y:S01]  /*02d0*/  @P0 FMUL.FTZ R8, R2, 0.5 ;  /* 0x3f00000002080820 */ /* 0x000fe20000410000 */
[----:B------:R-:W-:Y:S02]  /*02e0*/  @!P0 MOV R2, R0 ;  /* 0x0000000000028202 */ /* 0x000fe40000000f00 */
[----:B------:R-:W-:-:S04]  /*02f0*/  @P0 FADD.FTZ R7, -R6, -RZ ;  /* 0x800000ff06070221 */ /* 0x000fc80000010100 */
[----:B------:R-:W-:-:S04]  /*0300*/  @P0 FFMA R7, R6, R7, R3 ;  /* 0x0000000706070223 */ /* 0x000fc80000000003 */
[----:B------:R-:W-:-:S04]  /*0310*/  @P0 FFMA R7, R7, R8, R6 ;  /* 0x0000000807070223 */ /* 0x000fc80000000006 */
[----:B------:R-:W-:-:S07]  /*0320*/  @P0 FMUL.FTZ R2, R7, 2.3283064365386962891e-10 ;  /* 0x2f80000007020820 */ /* 0x000fce0000410000 */
.L_x_3:
[----:B------:R-:W-:Y:S01]  /*0330*/  HFMA2 R3, -RZ, RZ, 0, 0 ;  /* 0x00000000ff037431 */ /* 0x000fe200000001ff */
[----:B------:R-:W-:Y:S02]  /*0340*/  MOV R7, R2 ;  /* 0x0000000200077202 */ /* 0x000fe40000000f00 */
[----:B------:R-:W-:-:S04]  /*0350*/  MOV R2, R9 ;  /* 0x0000000900027202 */ /* 0x000fc80000000f00 */
[----:B------:R-:W-:Y:S05]  /*0360*/  RET.REL.NODEC R2 `(_Z9transformPfPKffi) ;  /* 0xfffffffc02247950 */ /* 0x000fea0003c3ffff */
.L_x_4:
[----:B------:R-:W-:-:S00]  /*0370*/  BRA `(.L_x_4) ;  /* 0xfffffffc00fc7947 */ /* 0x000fc0000383ffff */
[----:B------:R-:W-:-:S00]  /*0380*/  NOP ;  /* 0x0000000000007918 */ /* 0x000fc00000000000 */
[----:B------:R-:W-:-:S00]  /*0390*/  NOP ;  /* 0x0000000000007918 */ /* 0x000fc00000000000 */
[----:B------:R-:W-:-:S00]  /*03a0*/  NOP ;  /* 0x0000000000007918 */ /* 0x000fc00000000000 */
[----:B------:R-:W-:-:S00]  /*03b0*/  NOP ;  /* 0x0000000000007918 */ /* 0x000fc00000000000 */
[----:B------:R-:W-:-:S00]  /*03c0*/  NOP ;  /* 0x0000000000007918 */ /* 0x000fc00000000000 */
[----:B------:R-:W-:-:S00]  /*03d0*/  NOP ;  /* 0x0000000000007918 */ /* 0x000fc00000000000 */
[----:B------:R-:W-:-:S00]  /*03e0*/  NOP ;  /* 0x0000000000007918 */ /* 0x000fc00000000000 */
[----:B------:R-:W-:-:S00]  /*03f0*/  NOP ;  /* 0x0000000000007918 */ /* 0x000fc00000000000 */
.L_x_5:


//--------------------- .nv.shared.reserved.0     --------------------------
	.section	.nv.shared.reserved.0,"aw",@nobits
	.weak		__nv_reservedSMEM_offset_0_alias
	.size		__nv_reservedSMEM_offset_0_alias, 0, 64
	.other		__nv_reservedSMEM_offset_0_alias,@"STO_CUDA_RESERVED_SHARED STV_DEFAULT"
__nv_reservedSMEM_offset_0_alias:
	.zero		0
	.zero		64


//--------------------- .nv.constant0._Z9transformPfPKffi --------------------------
	.section	.nv.constant0._Z9transformPfPKffi,"a",@progbits
	.sectionflags	@""
	.align	4
.nv.constant0._Z9transformPfPKffi:
	.zero		920


//--------------------- SYMBOLS --------------------------

	.type		.nv.reservedSmem.offset0,@object
	.size		.nv.reservedSmem.offset0,0x4
